//
// Generated by NVIDIA NVVM Compiler
//
// Compiler Build ID: CL-36424714
// Cuda compilation tools, release 13.0, V13.0.88
// Based on NVVM 20.0.0
//

.version 9.0
.target sm_100
.address_size 64

	// .globl	_Z13kernel_mtransPiS_ii
.extern .func  (.param .b32 func_retval0) vprintf
(
	.param .b64 vprintf_param_0,
	.param .b64 vprintf_param_1
)
;
// _ZZ13kernel_mtransPiS_iiE4tile has been demoted
.global .align 1 .b8 $str[36] = {99, 117, 100, 97, 32, 109, 97, 116, 114, 105, 120, 32, 40, 37, 100, 44, 32, 37, 100, 41, 32, 116, 114, 97, 110, 115, 112, 111, 115, 105, 116, 105, 111, 110, 10};

.visible .entry _Z13kernel_mtransPiS_ii(
	.param .u64 .ptr .align 1 _Z13kernel_mtransPiS_ii_param_0,
	.param .u64 .ptr .align 1 _Z13kernel_mtransPiS_ii_param_1,
	.param .u32 _Z13kernel_mtransPiS_ii_param_2,
	.param .u32 _Z13kernel_mtransPiS_ii_param_3
)
{
	.local .align 8 .b8 	__local_depot0[8];
	.reg .b64 	%SP;
	.reg .b64 	%SPL;
	.reg .pred 	%p<8>;
	.reg .b32 	%r<35>;
	.reg .b64 	%rd<13>;
	// demoted variable
	.shared .align 4 .b8 _ZZ13kernel_mtransPiS_iiE4tile[1024];
	mov.u64 	%SPL, __local_depot0;
	cvta.local.u64 	%SP, %SPL;
	ld.param.u64 	%rd1, [_Z13kernel_mtransPiS_ii_param_0];
	ld.param.u64 	%rd2, [_Z13kernel_mtransPiS_ii_param_1];
	ld.param.u32 	%r14, [_Z13kernel_mtransPiS_ii_param_2];
	ld.param.u32 	%r15, [_Z13kernel_mtransPiS_ii_param_3];
	mov.u32 	%r1, %tid.x;
	mov.u32 	%r16, %ctaid.x;
	mov.u32 	%r2, %ntid.x;
	mul.lo.s32 	%r3, %r16, %r2;
	add.s32 	%r4, %r3, %r1;
	mov.u32 	%r5, %tid.y;
	mov.u32 	%r17, %ctaid.y;
	mov.u32 	%r6, %ntid.y;
	mul.lo.s32 	%r7, %r17, %r6;
	add.s32 	%r8, %r7, %r5;
	mad.lo.s32 	%r9, %r14, %r8, %r4;
	setp.ne.s32 	%p1, %r9, 0;
	@%p1 bra 	$L__BB0_2;
	add.u64 	%rd3, %SP, 0;
	add.u64 	%rd4, %SPL, 0;
	st.local.v2.u32 	[%rd4], {%r15, %r14};
	mov.u64 	%rd5, $str;
	cvta.global.u64 	%rd6, %rd5;
	{ // callseq 0, 0
	.param .b64 param0;
	st.param.b64 	[param0], %rd6;
	.param .b64 param1;
	st.param.b64 	[param1], %rd3;
	.param .b32 retval0;
	call.uni (retval0), 
	vprintf, 
	(
	param0, 
	param1
	);
	ld.param.b32 	%r18, [retval0];
	} // callseq 0
$L__BB0_2:
	mad.lo.s32 	%r20, %r5, %r2, %r1;
	div.u32 	%r10, %r20, %r6;
	mul.lo.s32 	%r21, %r10, %r6;
	sub.s32 	%r11, %r20, %r21;
	add.s32 	%r12, %r11, %r7;
	add.s32 	%r13, %r10, %r3;
	setp.ge.u32 	%p2, %r4, %r14;
	setp.ge.u32 	%p3, %r8, %r15;
	or.pred  	%p4, %p2, %p3;
	@%p4 bra 	$L__BB0_4;
	cvta.to.global.u64 	%rd7, %rd1;
	mul.wide.u32 	%rd8, %r9, 4;
	add.s64 	%rd9, %rd7, %rd8;
	ld.global.u32 	%r22, [%rd9];
	shl.b32 	%r23, %r5, 6;
	mov.u32 	%r24, _ZZ13kernel_mtransPiS_iiE4tile;
	add.s32 	%r25, %r24, %r23;
	shl.b32 	%r26, %r1, 2;
	add.s32 	%r27, %r25, %r26;
	st.shared.u32 	[%r27], %r22;
$L__BB0_4:
	bar.sync 	0;
	setp.ge.u32 	%p5, %r12, %r15;
	setp.ge.u32 	%p6, %r13, %r14;
	or.pred  	%p7, %p5, %p6;
	@%p7 bra 	$L__BB0_6;
	shl.b32 	%r28, %r11, 6;
	mov.u32 	%r29, _ZZ13kernel_mtransPiS_iiE4tile;
	add.s32 	%r30, %r29, %r28;
	shl.b32 	%r31, %r10, 2;
	add.s32 	%r32, %r30, %r31;
	ld.shared.u32 	%r33, [%r32];
	mad.lo.s32 	%r34, %r13, %r15, %r12;
	cvta.to.global.u64 	%rd10, %rd2;
	mul.wide.u32 	%rd11, %r34, 4;
	add.s64 	%rd12, %rd10, %rd11;
	st.global.u32 	[%rd12], %r33;
$L__BB0_6:
	ret;

}


// ===== COMPILED SASS (sm_100) =====

	.target	sm_100

	.elftype	@"ET_EXEC"


//--------------------- .note.nv.tkinfo           --------------------------
	.section	.note.nv.tkinfo,"",@"SHT_NOTE"
	.sectionflags	@"SHF_NOTE_NV_TKINFO"
	.tkinfo
        /*0018*/ 	.word	0x00000002
        /*0030*/ 	.string	""
        /*0030*/ 	.string	"ptxas"
        /*0030*/ 	.string	"Cuda compilation tools, release 13.0, V13.0.88"
        /*0030*/ 	.string	"Build cuda_13.0.r13.0/compiler.36424714_0"
        /*0030*/ 	.string	"-arch sm_100 -m 64 "



//--------------------- .note.nv.cuinfo           --------------------------
	.section	.note.nv.cuinfo,"",@"SHT_NOTE"
	.sectionflags	@"SHF_NOTE_NV_CUINFO"
        /*0018*/ 	.short	0x0002
        /*001a*/ 	.short	0x0064
        /*001c*/ 	.short	0x0082
	.zero		2


//--------------------- .nv.info                  --------------------------
	.section	.nv.info,"",@"SHT_CUDA_INFO"
	.align	4


	//----- nvinfo : EIATTR_REGCOUNT
	.align		4
        /*0000*/ 	.byte	0x04, 0x2f
        /*0002*/ 	.short	(.L_2 - .L_1)
	.align		4
.L_1:
        /*0004*/ 	.word	index@(_Z13kernel_mtransPiS_ii)
        /*0008*/ 	.word	0x00000019


	//----- nvinfo : EIATTR_FRAME_SIZE
	.align		4
.L_2:
        /*000c*/ 	.byte	0x04, 0x11
        /*000e*/ 	.short	(.L_4 - .L_3)
	.align		4
.L_3:
        /*0010*/ 	.word	index@(_Z13kernel_mtransPiS_ii)
        /*0014*/ 	.word	0x00000008


	//----- nvinfo : EIATTR_MIN_STACK_SIZE
	.align		4
.L_4:
        /*0018*/ 	.byte	0x04, 0x12
        /*001a*/ 	.short	(.L_6 - .L_5)
	.align		4
.L_5:
        /*001c*/ 	.word	index@(_Z13kernel_mtransPiS_ii)
        /*0020*/ 	.word	0x00000008
.L_6:


//--------------------- .nv.compat                --------------------------
	.section	.nv.compat,"",@"SHT_CUDA_COMPAT_INFO"
	.align	4
        /*0000*/ 	.byte	0x02, 0x09, 0x00, 0x00, 0x02, 0x02, 0x01, 0x00, 0x02, 0x05, 0x05, 0x00, 0x03, 0x07, 0x01, 0x01
        /*0010*/ 	.byte	0x02, 0x03, 0x00, 0x00, 0x02, 0x06, 0x01, 0x00, 0x04, 0x0b, 0x08, 0x00, 0x09, 0x00, 0x00, 0x00
        /*0020*/ 	.byte	0x00, 0x00, 0x00, 0x00


//--------------------- .nv.info._Z13kernel_mtransPiS_ii --------------------------
	.section	.nv.info._Z13kernel_mtransPiS_ii,"",@"SHT_CUDA_INFO"
	.sectionflags	@""
	.align	4


	//----- nvinfo : EIATTR_CUDA_API_VERSION
	.align		4
        /*0000*/ 	.byte	0x04, 0x37
        /*0002*/ 	.short	(.L_8 - .L_7)
.L_7:
        /*0004*/ 	.word	0x00000082


	//----- nvinfo : EIATTR_KPARAM_INFO
	.align		4
.L_8:
        /*0008*/ 	.byte	0x04, 0x17
        /*000a*/ 	.short	(.L_10 - .L_9)
.L_9:
        /*000c*/ 	.word	0x00000000
        /*0010*/ 	.short	0x0003
        /*0012*/ 	.short	0x0014
        /*0014*/ 	.byte	0x00, 0xf0, 0x11, 0x00


	//----- nvinfo : EIATTR_KPARAM_INFO
	.align		4
.L_10:
        /*0018*/ 	.byte	0x04, 0x17
        /*001a*/ 	.short	(.L_12 - .L_11)
.L_11:
        /*001c*/ 	.word	0x00000000
        /*0020*/ 	.short	0x0002
        /*0022*/ 	.short	0x0010
        /*0024*/ 	.byte	0x00, 0xf0, 0x11, 0x00


	//----- nvinfo : EIATTR_KPARAM_INFO
	.align		4
.L_12:
        /*0028*/ 	.byte	0x04, 0x17
        /*002a*/ 	.short	(.L_14 - .L_13)
.L_13:
        /*002c*/ 	.word	0x00000000
        /*0030*/ 	.short	0x0001
        /*0032*/ 	.short	0x0008
        /*0034*/ 	.byte	0x00, 0xf5, 0x21, 0x00


	//----- nvinfo : EIATTR_KPARAM_INFO
	.align		4
.L_14:
        /*0038*/ 	.byte	0x04, 0x17
        /*003a*/ 	.short	(.L_16 - .L_15)
.L_15:
        /*003c*/ 	.word	0x00000000
        /*0040*/ 	.short	0x0000
        /*0042*/ 	.short	0x0000
        /*0044*/ 	.byte	0x00, 0xf5, 0x21, 0x00


	//----- nvinfo : EIATTR_SPARSE_MMA_MASK
	.align		4
.L_16:
        /*0048*/ 	.byte	0x03, 0x50
        /*004a*/ 	.short	0x0000


	//----- nvinfo : EIATTR_MAXREG_COUNT
	.align		4
        /*004c*/ 	.byte	0x03, 0x1b
        /*004e*/ 	.short	0x00ff


	//----- nvinfo : EIATTR_NUM_BARRIERS
	.align		4
        /*0050*/ 	.byte	0x02, 0x4c
        /*0052*/ 	.byte	0x01
	.zero		1


	//----- nvinfo : EIATTR_EXTERNS
	.align		4
        /*0054*/ 	.byte	0x04, 0x0f
        /*0056*/ 	.short	(.L_18 - .L_17)


	//   ....[0]....
	.align		4
.L_17:
        /*0058*/ 	.word	index@(vprintf)


	//----- nvinfo : EIATTR_MERCURY_ISA_VERSION
	.align		4
.L_18:
        /*005c*/ 	.byte	0x03, 0x5f
        /*005e*/ 	.short	0x0101


	//----- nvinfo : EIATTR_VRC_CTA_INIT_COUNT
	.align		4
        /*0060*/ 	.byte	0x02, 0x4a
	.zero		1
	.zero		1


	//----- nvinfo : EIATTR_SYSCALL_OFFSETS
	.align		4
        /*0064*/ 	.byte	0x04, 0x46
        /*0066*/ 	.short	(.L_20 - .L_19)


	//   ....[0]....
.L_19:
        /*0068*/ 	.word	0x000001d0


	//----- nvinfo : EIATTR_EXIT_INSTR_OFFSETS
	.align		4
.L_20:
        /*006c*/ 	.byte	0x04, 0x1c
        /*006e*/ 	.short	(.L_22 - .L_21)


	//   ....[0]....
.L_21:
        /*0070*/ 	.word	0x00000490


	//   ....[1]....
        /*0074*/ 	.word	0x00000560


	//----- nvinfo : EIATTR_CRS_STACK_SIZE
	.align		4
.L_22:
        /*0078*/ 	.byte	0x04, 0x1e
        /*007a*/ 	.short	(.L_24 - .L_23)
.L_23:
        /*007c*/ 	.word	0x00000000


	//----- nvinfo : EIATTR_CBANK_PARAM_SIZE
	.align		4
.L_24:
        /*0080*/ 	.byte	0x03, 0x19
        /*0082*/ 	.short	0x0018


	//----- nvinfo : EIATTR_PARAM_CBANK
	.align		4
        /*0084*/ 	.byte	0x04, 0x0a
        /*0086*/ 	.short	(.L_26 - .L_25)
	.align		4
.L_25:
        /*0088*/ 	.word	index@(.nv.constant0._Z13kernel_mtransPiS_ii)
        /*008c*/ 	.short	0x0380
        /*008e*/ 	.short	0x0018


	//----- nvinfo : EIATTR_SW_WAR
	.align		4
.L_26:
        /*0090*/ 	.byte	0x04, 0x36
        /*0092*/ 	.short	(.L_28 - .L_27)
.L_27:
        /*0094*/ 	.word	0x00000008
.L_28:


//--------------------- .nv.callgraph             --------------------------
	.section	.nv.callgraph,"",@"SHT_CUDA_CALLGRAPH"
	.align	4
	.sectionentsize	8
	.align		4
        /*0000*/ 	.word	0x00000000
	.align		4
        /*0004*/ 	.word	0xffffffff
	.align		4
        /*0008*/ 	.word	index@(_Z13kernel_mtransPiS_ii)
	.align		4
        /*000c*/ 	.word	index@(vprintf)
	.align		4
        /*0010*/ 	.word	0x00000000
	.align		4
        /*0014*/ 	.word	0xfffffffe
	.align		4
        /*0018*/ 	.word	0x00000000
	.align		4
        /*001c*/ 	.word	0xfffffffd
	.align		4
        /*0020*/ 	.word	0x00000000
	.align		4
        /*0024*/ 	.word	0xfffffffc


//--------------------- .nv.constant4             --------------------------
	.section	.nv.constant4,"a",@progbits
	.align	8
	.align		8
.nv.constant4:
        /*0000*/ 	.dword	vprintf
	.align		8
        /*0008*/ 	.dword	$str


//--------------------- .text._Z13kernel_mtransPiS_ii --------------------------
	.section	.text._Z13kernel_mtransPiS_ii,"ax",@progbits
	.align	128
        .global         _Z13kernel_mtransPiS_ii
        .type           _Z13kernel_mtransPiS_ii,@function
        .size           _Z13kernel_mtransPiS_ii,(.L_x_3 - _Z13kernel_mtransPiS_ii)
        .other          _Z13kernel_mtransPiS_ii,@"STO_CUDA_ENTRY STV_DEFAULT"
_Z13kernel_mtransPiS_ii:
.text._Z13kernel_mtransPiS_ii:
[----:B------:R-:W0:Y:S01]  /*0000*/  LDC R1, c[0x0][0x37c] ;  /* 0x0000df00ff017b82 */ /* 0x000e220000000800 */
[----:B------:R-:W1:Y:S07]  /*0010*/  S2R R16, SR_TID.X ;  /* 0x0000000000107919 */ /* 0x000e6e0000002100 */
[----:B------:R-:W2:Y:S01]  /*0020*/  S2UR UR36, SR_CTAID.X ;  /* 0x00000000002479c3 */ /* 0x000ea20000002500 */
[----:B------:R-:W3:Y:S01]  /*0030*/  LDCU UR5, c[0x0][0x2fc] ;  /* 0x00005f80ff0577ac */ /* 0x000ee20008000800 */
[----:B0-----:R-:W-:Y:S01]  /*0040*/  VIADD R1, R1, 0xfffffff8 ;  /* 0xfffffff801017836 */ /* 0x001fe20000000000 */
[----:B------:R-:W0:Y:S01]  /*0050*/  S2R R17, SR_TID.Y ;  /* 0x0000000000117919 */ /* 0x000e220000002200 */
[----:B------:R-:W-:Y:S01]  /*0060*/  BSSY.RECONVERGENT B6, `(.L_x_0) ;  /* 0x0000018000067945 */ /* 0x000fe20003800200 */
[----:B------:R-:W2:Y:S03]  /*0070*/  LDCU UR38, c[0x0][0x360] ;  /* 0x00006c00ff2677ac */ /* 0x000ea60008000800 */
[----:B------:R-:W4:Y:S01]  /*0080*/  S2UR UR37, SR_CTAID.Y ;  /* 0x00000000002579c3 */ /* 0x000f220000002600 */
[----:B------:R-:W4:Y:S01]  /*0090*/  LDCU UR39, c[0x0][0x364] ;  /* 0x00006c80ff2777ac */ /* 0x000f220008000800 */
[----:B------:R-:W5:Y:S06]  /*00a0*/  LDCU UR4, c[0x0][0x2f8] ;  /* 0x00005f00ff0477ac */ /* 0x000f6c0008000800 */
[----:B------:R-:W0:Y:S01]  /*00b0*/  LDC R9, c[0x0][0x390] ;  /* 0x0000e400ff097b82 */ /* 0x000e220000000800 */
[----:B--2---:R-:W-:-:S06]  /*00c0*/  UIMAD UR36, UR36, UR38, URZ ;  /* 0x00000026242472a4 */ /* 0x004fcc000f8e02ff */
[----:B-1----:R-:W-:Y:S01]  /*00d0*/  VIADD R18, R16, UR36 ;  /* 0x0000002410127c36 */ /* 0x002fe20008000000 */
[----:B----4-:R-:W-:Y:S01]  /*00e0*/  UIMAD UR37, UR37, UR39, URZ ;  /* 0x00000027252572a4 */ /* 0x010fe2000f8e02ff */
[----:B-----5:R-:W-:-:S04]  /*00f0*/  IADD3 R6, P1, PT, R1, UR4, RZ ;  /* 0x0000000401067c10 */ /* 0x020fc8000ff3e0ff */
[----:B---3--:R-:W-:Y:S01]  /*0100*/  IADD3.X R7, PT, PT, RZ, UR5, RZ, P1, !PT ;  /* 0x00000005ff077c10 */ /* 0x008fe20008ffe4ff */
[----:B0-----:R-:W-:-:S04]  /*0110*/  VIADD R22, R17, UR37 ;  /* 0x0000002511167c36 */ /* 0x001fc80008000000 */
[----:B------:R-:W-:-:S05]  /*0120*/  IMAD R19, R22, R9, R18 ;  /* 0x0000000916137224 */ /* 0x000fca00078e0212 */
[----:B------:R-:W-:-:S13]  /*0130*/  ISETP.NE.AND P0, PT, R19, RZ, PT ;  /* 0x000000ff1300720c */ /* 0x000fda0003f05270 */
[----:B------:R-:W-:Y:S05]  /*0140*/  @P0 BRA `(.L_x_1) ;  /* 0x0000000000240947 */ /* 0x000fea0003800000 */
[----:B------:R-:W0:Y:S01]  /*0150*/  LDC R8, c[0x0][0x394] ;  /* 0x0000e500ff087b82 */ /* 0x000e220000000800 */
[----:B------:R-:W-:Y:S01]  /*0160*/  MOV R2, 0x0 ;  /* 0x0000000000027802 */ /* 0x000fe20000000f00 */
[----:B------:R-:W1:Y:S06]  /*0170*/  LDCU.64 UR4, c[0x4][0x8] ;  /* 0x01000100ff0477ac */ /* 0x000e6c0008000a00 */
[----:B------:R-:W2:Y:S01]  /*0180*/  LDC.64 R2, c[0x4][R2] ;  /* 0x0100000002027b82 */ /* 0x000ea20000000a00 */
[----:B-1----:R-:W-:Y:S02]  /*0190*/  IMAD.U32 R4, RZ, RZ, UR4 ;  /* 0x00000004ff047e24 */ /* 0x002fe4000f8e00ff */
[----:B------:R-:W-:Y:S01]  /*01a0*/  IMAD.U32 R5, RZ, RZ, UR5 ;  /* 0x00000005ff057e24 */ /* 0x000fe2000f8e00ff */
[----:B0-----:R0:W-:Y:S06]  /*01b0*/  STL.64 [R1], R8 ;  /* 0x0000000801007387 */ /* 0x0011ec0000100a00 */
[----:B------:R-:W-:-:S07]  /*01c0*/  LEPC R20, `(.L_x_1) ;  /* 0x000000001014794e */ /* 0x000fce0000000000 */
[----:B0-2---:R-:W-:Y:S05]  /*01d0*/  CALL.ABS.NOINC R2 ;  /* 0x0000000002007343 */ /* 0x005fea0003c00000 */
.L_x_1:
[----:B------:R-:W-:Y:S05]  /*01e0*/  BSYNC.RECONVERGENT B6 ;  /* 0x0000000000067941 */ /* 0x000fea0003800200 */
.L_x_0:
[----:B------:R-:W0:Y:S08]  /*01f0*/  LDC.64 R2, c[0x0][0x390] ;  /* 0x0000e400ff027b82 */ /* 0x000e300000000a00 */
[----:B------:R-:W1:Y:S01]  /*0200*/  LDC.64 R10, c[0x0][0x358] ;  /* 0x0000d600ff0a7b82 */ /* 0x000e620000000a00 */
[----:B0-----:R-:W-:-:S04]  /*0210*/  ISETP.GE.U32.AND P0, PT, R22, R3, PT ;  /* 0x000000031600720c */ /* 0x001fc80003f06070 */
[----:B------:R-:W-:-:S13]  /*0220*/  ISETP.GE.U32.OR P0, PT, R18, R2, P0 ;  /* 0x000000021200720c */ /* 0x000fda0000706470 */
[----:B------:R-:W0:Y:S01]  /*0230*/  @!P0 LDC.64 R4, c[0x0][0x380] ;  /* 0x0000e000ff048b82 */ /* 0x000e220000000a00 */
[----:B-1----:R-:W-:Y:S02]  /*0240*/  @!P0 R2UR UR4, R10 ;  /* 0x000000000a0482ca */ /* 0x002fe400000e0000 */
[----:B------:R-:W-:Y:S01]  /*0250*/  @!P0 R2UR UR5, R11 ;  /* 0x000000000b0582ca */ /* 0x000fe200000e0000 */
[----:B0-----:R-:W-:-:S12]  /*0260*/  @!P0 IMAD.WIDE.U32 R4, R19, 0x4, R4 ;  /* 0x0000000413048825 */ /* 0x001fd800078e0004 */
[----:B------:R0:W2:Y:S01]  /*0270*/  @!P0 LDG.E R5, desc[UR4][R4.64] ;  /* 0x0000000404058981 */ /* 0x0000a2000c1e1900 */
[----:B------:R-:W1:Y:S01]  /*0280*/  I2F.U32.RP R8, UR39 ;  /* 0x0000002700087d06 */ /* 0x000e620008209000 */
[----:B------:R-:W-:Y:S01]  /*0290*/  IMAD R0, R17, UR38, R16 ;  /* 0x0000002611007c24 */ /* 0x000fe2000f8e0210 */
[----:B------:R-:W-:Y:S01]  /*02a0*/  ISETP.NE.U32.AND P3, PT, RZ, UR39, PT ;  /* 0x00000027ff007c0c */ /* 0x000fe2000bf65070 */
[----:B------:R-:W-:Y:S05]  /*02b0*/  WARPSYNC.ALL ;  /* 0x0000000000007948 */ /* 0x000fea0003800000 */
[----:B-1----:R-:W1:Y:S02]  /*02c0*/  MUFU.RCP R8, R8 ;  /* 0x0000000800087308 */ /* 0x002e640000001000 */
[----:B-1----:R-:W-:-:S06]  /*02d0*/  IADD3 R6, PT, PT, R8, 0xffffffe, RZ ;  /* 0x0ffffffe08067810 */ /* 0x002fcc0007ffe0ff */
[----:B------:R1:W3:Y:S02]  /*02e0*/  F2I.FTZ.U32.TRUNC.NTZ R7, R6 ;  /* 0x0000000600077305 */ /* 0x0002e4000021f000 */
[----:B-1----:R-:W-:Y:S02]  /*02f0*/  IMAD.MOV.U32 R6, RZ, RZ, RZ ;  /* 0x000000ffff067224 */ /* 0x002fe400078e00ff */
[----:B---3--:R-:W-:-:S04]  /*0300*/  IMAD.MOV R9, RZ, RZ, -R7 ;  /* 0x000000ffff097224 */ /* 0x008fc800078e0a07 */
[----:B------:R-:W-:-:S04]  /*0310*/  IMAD R9, R9, UR39, RZ ;  /* 0x0000002709097c24 */ /* 0x000fc8000f8e02ff */
[----:B------:R-:W-:-:S06]  /*0320*/  IMAD.HI.U32 R7, R7, R9, R6 ;  /* 0x0000000907077227 */ /* 0x000fcc00078e0006 */
[----:B------:R-:W-:-:S05]  /*0330*/  IMAD.HI.U32 R7, R7, R0, RZ ;  /* 0x0000000007077227 */ /* 0x000fca00078e00ff */
[----:B------:R-:W-:-:S05]  /*0340*/  IADD3 R9, PT, PT, -R7, RZ, RZ ;  /* 0x000000ff07097210 */ /* 0x000fca0007ffe1ff */
[----:B0-----:R-:W-:Y:S02]  /*0350*/  IMAD R4, R9, UR39, R0 ;  /* 0x0000002709047c24 */ /* 0x001fe4000f8e0200 */
[----:B------:R-:W0:Y:S03]  /*0360*/  @!P0 S2R R9, SR_CgaCtaId ;  /* 0x0000000000098919 */ /* 0x000e260000008800 */
[----:B------:R-:W-:-:S13]  /*0370*/  ISETP.GE.U32.AND P1, PT, R4, UR39, PT ;  /* 0x0000002704007c0c */ /* 0x000fda000bf26070 */
[----:B------:R-:W-:Y:S02]  /*0380*/  @P1 VIADD R4, R4, -UR39 ;  /* 0x8000002704041c36 */ /* 0x000fe40008000000 */
[----:B------:R-:W-:-:S03]  /*0390*/  @P1 VIADD R7, R7, 0x1 ;  /* 0x0000000107071836 */ /* 0x000fc60000000000 */
[----:B------:R-:W-:Y:S02]  /*03a0*/  ISETP.GE.U32.AND P2, PT, R4, UR39, PT ;  /* 0x0000002704007c0c */ /* 0x000fe4000bf46070 */
[----:B------:R-:W-:-:S04]  /*03b0*/  @!P0 MOV R4, 0x400 ;  /* 0x0000040000048802 */ /* 0x000fc80000000f00 */
[----:B0-----:R-:W-:-:S07]  /*03c0*/  @!P0 LEA R4, R9, R4, 0x18 ;  /* 0x0000000409048211 */ /* 0x001fce00078ec0ff */
[----:B------:R-:W-:Y:S02]  /*03d0*/  @P2 IADD3 R7, PT, PT, R7, 0x1, RZ ;  /* 0x0000000107072810 */ /* 0x000fe40007ffe0ff */
[----:B------:R-:W-:Y:S02]  /*03e0*/  @!P0 LEA R17, R17, R4, 0x6 ;  /* 0x0000000411118211 */ /* 0x000fe400078e30ff */
[----:B------:R-:W-:-:S03]  /*03f0*/  @!P3 LOP3.LUT R7, RZ, UR39, RZ, 0x33, !PT ;  /* 0x00000027ff07bc12 */ /* 0x000fc6000f8e33ff */
[----:B------:R-:W-:Y:S02]  /*0400*/  @!P0 IMAD R16, R16, 0x4, R17 ;  /* 0x0000000410108824 */ /* 0x000fe400078e0211 */
[----:B------:R-:W-:Y:S02]  /*0410*/  IMAD.MOV R13, RZ, RZ, -R7 ;  /* 0x000000ffff0d7224 */ /* 0x000fe400078e0a07 */
[----:B------:R-:W-:Y:S02]  /*0420*/  VIADD R9, R7, UR36 ;  /* 0x0000002407097c36 */ /* 0x000fe40008000000 */
[----:B------:R-:W-:-:S03]  /*0430*/  IMAD R0, R13, UR39, R0 ;  /* 0x000000270d007c24 */ /* 0x000fc6000f8e0200 */
[----:B------:R-:W-:Y:S01]  /*0440*/  ISETP.GE.U32.AND P1, PT, R9, R2, PT ;  /* 0x000000020900720c */ /* 0x000fe20003f26070 */
[----:B------:R-:W-:-:S05]  /*0450*/  VIADD R2, R0, UR37 ;  /* 0x0000002500027c36 */ /* 0x000fca0008000000 */
[----:B------:R-:W-:Y:S01]  /*0460*/  ISETP.GE.U32.OR P1, PT, R2, R3, P1 ;  /* 0x000000030200720c */ /* 0x000fe20000f26470 */
[----:B--2---:R0:W-:Y:S01]  /*0470*/  @!P0 STS [R16], R5 ;  /* 0x0000000510008388 */ /* 0x0041e20000000800 */
[----:B------:R-:W-:Y:S11]  /*0480*/  BAR.SYNC.DEFER_BLOCKING 0x0 ;  /* 0x0000000000007b1d */ /* 0x000ff60000010000 */
[----:B------:R-:W-:Y:S05]  /*0490*/  @P1 EXIT ;  /* 0x000000000000194d */ /* 0x000fea0003800000 */
[----:B------:R-:W1:Y:S01]  /*04a0*/  S2UR UR5, SR_CgaCtaId ;  /* 0x00000000000579c3 */ /* 0x000e620000008800 */
[----:B------:R-:W-:Y:S01]  /*04b0*/  UMOV UR4, 0x400 ;  /* 0x0000040000047882 */ /* 0x000fe20000000000 */
[----:B------:R-:W-:-:S06]  /*04c0*/  IMAD R3, R9, R3, R2 ;  /* 0x0000000309037224 */ /* 0x000fcc00078e0202 */
[----:B0-----:R-:W0:Y:S01]  /*04d0*/  LDC.64 R4, c[0x0][0x388] ;  /* 0x0000e200ff047b82 */ /* 0x001e220000000a00 */
[----:B-1----:R-:W-:Y:S01]  /*04e0*/  ULEA UR4, UR5, UR4, 0x18 ;  /* 0x0000000405047291 */ /* 0x002fe2000f8ec0ff */
[----:B------:R-:W-:-:S05]  /*04f0*/  R2UR UR5, R11 ;  /* 0x000000000b0572ca */ /* 0x000fca00000e0000 */
[----:B------:R-:W-:Y:S02]  /*0500*/  LEA R0, R0, UR4, 0x6 ;  /* 0x0000000400007c11 */ /* 0x000fe4000f8e30ff */
[----:B------:R-:W-:Y:S01]  /*0510*/  R2UR UR4, R10 ;  /* 0x000000000a0472ca */ /* 0x000fe200000e0000 */
[----:B0-----:R-:W-:Y:S01]  /*0520*/  IMAD.WIDE.U32 R2, R3, 0x4, R4 ;  /* 0x0000000403027825 */ /* 0x001fe200078e0004 */
[----:B------:R-:W-:-:S05]  /*0530*/  LEA R0, R7, R0, 0x2 ;  /* 0x0000000007007211 */ /* 0x000fca00078e10ff */
[----:B------:R-:W0:Y:S06]  /*0540*/  LDS R7, [R0] ;  /* 0x0000000000077984 */ /* 0x000e2c0000000800 */
[----:B0-----:R-:W-:Y:S01]  /*0550*/  STG.E desc[UR4][R2.64], R7 ;  /* 0x0000000702007986 */ /* 0x001fe2000c101904 */
[----:B------:R-:W-:Y:S05]  /*0560*/  EXIT ;  /* 0x000000000000794d */ /* 0x000fea0003800000 */
.L_x_2:
[----:B------:R-:W-:-:S00]  /*0570*/  BRA `(.L_x_2) ;  /* 0xfffffffc00fc7947 */ /* 0x000fc0000383ffff */
[----:B------:R-:W-:-:S00]  /*0580*/  NOP ;  /* 0x0000000000007918 */ /* 0x000fc00000000000 */
[----:B------:R-:W-:-:S00]  /*0590*/  NOP ;  /* 0x0000000000007918 */ /* 0x000fc00000000000 */
[----:B------:R-:W-:-:S00]  /*05a0*/  NOP ;  /* 0x0000000000007918 */ /* 0x000fc00000000000 */
[----:B------:R-:W-:-:S00]  /*05b0*/  NOP ;  /* 0x0000000000007918 */ /* 0x000fc00000000000 */
[----:B------:R-:W-:-:S00]  /*05c0*/  NOP ;  /* 0x0000000000007918 */ /* 0x000fc00000000000 */
[----:B------:R-:W-:-:S00]  /*05d0*/  NOP ;  /* 0x0000000000007918 */ /* 0x000fc00000000000 */
[----:B------:R-:W-:-:S00]  /*05e0*/  NOP ;  /* 0x0000000000007918 */ /* 0x000fc00000000000 */
[----:B------:R-:W-:-:S00]  /*05f0*/  NOP ;  /* 0x0000000000007918 */ /* 0x000fc00000000000 */
.L_x_3:


//--------------------- .nv.global.init           --------------------------
	.section	.nv.global.init,"aw",@progbits
.nv.global.init:
	.type		$str,@object
	.size		$str,(.L_0 - $str)
$str:
        /*0000*/ 	.byte	0x63, 0x75, 0x64, 0x61, 0x20, 0x6d, 0x61, 0x74, 0x72, 0x69, 0x78, 0x20, 0x28, 0x25, 0x64, 0x2c
        /*0010*/ 	.byte	0x20, 0x25, 0x64, 0x29, 0x20, 0x74, 0x72, 0x61, 0x6e, 0x73, 0x70, 0x6f, 0x73, 0x69, 0x74, 0x69
        /*0020*/ 	.byte	0x6f, 0x6e, 0x0a, 0x00
.L_0:


//--------------------- .nv.shared._Z13kernel_mtransPiS_ii --------------------------
	.section	.nv.shared._Z13kernel_mtransPiS_ii,"aw",@nobits
	.sectionflags	@""
	.align	4
.nv.shared._Z13kernel_mtransPiS_ii:
	.zero		2048


//--------------------- .nv.shared.reserved.0     --------------------------
	.section	.nv.shared.reserved.0,"aw",@nobits
	.weak		__nv_reservedSMEM_offset_0_alias
	.size		__nv_reservedSMEM_offset_0_alias, 0, 64
	.other		__nv_reservedSMEM_offset_0_alias,@"STO_CUDA_RESERVED_SHARED STV_DEFAULT"
__nv_reservedSMEM_offset_0_alias:
	.zero		0
	.zero		64


//--------------------- .nv.constant0._Z13kernel_mtransPiS_ii --------------------------
	.section	.nv.constant0._Z13kernel_mtransPiS_ii,"a",@progbits
	.sectionflags	@""
	.align	4
.nv.constant0._Z13kernel_mtransPiS_ii:
	.zero		920


//--------------------- SYMBOLS --------------------------

	.type		.nv.reservedSmem.offset0,@object
	.size		.nv.reservedSmem.offset0,0x4
	.type		.nv.reservedSmem.cap,@object
	.size		.nv.reservedSmem.cap,0x4
	.type		vprintf,@function
